	.headerflags	@"EF_CUDA_TEXMODE_UNIFIED EF_CUDA_64BIT_ADDRESS EF_CUDA_ACCELERATORS EF_CUDA_SM90 EF_CUDA_VIRTUAL_SM(EF_CUDA_SM90)"
	.elftype	@"ET_EXEC"


//--------------------- .nv.info                  --------------------------
	.section	.nv.info,"",@"SHT_CUDA_INFO"
	.align	4


	//----- nvinfo : EIATTR_REGCOUNT
	.align		4
        /*0000*/ 	.byte	0x04, 0x2f
        /*0002*/ 	.short	(.L_3 - .L_2)
	.align		4
.L_2:
        /*0004*/ 	.word	index@(triton_poi_fused__native_batch_norm_legit_no_training_relu_0)
        /*0008*/ 	.word	0x00000012


	//----- nvinfo : EIATTR_MIN_STACK_SIZE
	.align		4
.L_3:
        /*000c*/ 	.byte	0x04, 0x12
        /*000e*/ 	.short	(.L_5 - .L_4)
	.align		4
.L_4:
        /*0010*/ 	.word	index@(triton_poi_fused__native_batch_norm_legit_no_training_relu_0)
        /*0014*/ 	.word	0x00000000


	//----- nvinfo : EIATTR_FRAME_SIZE
	.align		4
.L_5:
        /*0018*/ 	.byte	0x04, 0x11
        /*001a*/ 	.short	(.L_7 - .L_6)
	.align		4
.L_6:
        /*001c*/ 	.word	index@(triton_poi_fused__native_batch_norm_legit_no_training_relu_0)
        /*0020*/ 	.word	0x00000000


	//----- nvinfo : EIATTR_MIN_STACK_SIZE
	.align		4
.L_7:
        /*0024*/ 	.byte	0x04, 0x12
        /*0026*/ 	.short	(.L_9 - .L_8)
	.align		4
.L_8:
        /*0028*/ 	.word	index@(triton_poi_fused__native_batch_norm_legit_no_training_relu_0)
        /*002c*/ 	.word	0x00000000
.L_9:


//--------------------- .nv.info.triton_poi_fused__native_batch_norm_legit_no_training_relu_0 --------------------------
	.section	.nv.info.triton_poi_fused__native_batch_norm_legit_no_training_relu_0,"",@"SHT_CUDA_INFO"
	.sectionflags	@""
	.align	4


	//----- nvinfo : EIATTR_CUDA_API_VERSION
	.align		4
        /*0000*/ 	.byte	0x04, 0x37
        /*0002*/ 	.short	(.L_11 - .L_10)
.L_10:
        /*0004*/ 	.word	0x0000007c


	//----- nvinfo : EIATTR_KPARAM_INFO
	.align		4
.L_11:
        /*0008*/ 	.byte	0x04, 0x17
        /*000a*/ 	.short	(.L_13 - .L_12)
.L_12:
        /*000c*/ 	.word	0x00000000
        /*0010*/ 	.short	0x0006
        /*0012*/ 	.short	0x0030
        /*0014*/ 	.byte	0x00, 0xf0, 0x11, 0x00


	//----- nvinfo : EIATTR_KPARAM_INFO
	.align		4
.L_13:
        /*0018*/ 	.byte	0x04, 0x17
        /*001a*/ 	.short	(.L_15 - .L_14)
.L_14:
        /*001c*/ 	.word	0x00000000
        /*0020*/ 	.short	0x0005
        /*0022*/ 	.short	0x0028
        /*0024*/ 	.byte	0x00, 0xf4, 0x21, 0x00


	//----- nvinfo : EIATTR_KPARAM_INFO
	.align		4
.L_15:
        /*0028*/ 	.byte	0x04, 0x17
        /*002a*/ 	.short	(.L_17 - .L_16)
.L_16:
        /*002c*/ 	.word	0x00000000
        /*0030*/ 	.short	0x0004
        /*0032*/ 	.short	0x0020
        /*0034*/ 	.byte	0x00, 0xf4, 0x21, 0x00


	//----- nvinfo : EIATTR_KPARAM_INFO
	.align		4
.L_17:
        /*0038*/ 	.byte	0x04, 0x17
        /*003a*/ 	.short	(.L_19 - .L_18)
.L_18:
        /*003c*/ 	.word	0x00000000
        /*0040*/ 	.short	0x0003
        /*0042*/ 	.short	0x0018
        /*0044*/ 	.byte	0x00, 0xf4, 0x21, 0x00


	//----- nvinfo : EIATTR_KPARAM_INFO
	.align		4
.L_19:
        /*0048*/ 	.byte	0x04, 0x17
        /*004a*/ 	.short	(.L_21 - .L_20)
.L_20:
        /*004c*/ 	.word	0x00000000
        /*0050*/ 	.short	0x0002
        /*0052*/ 	.short	0x0010
        /*0054*/ 	.byte	0x00, 0xf4, 0x21, 0x00


	//----- nvinfo : EIATTR_KPARAM_INFO
	.align		4
.L_21:
        /*0058*/ 	.byte	0x04, 0x17
        /*005a*/ 	.short	(.L_23 - .L_22)
.L_22:
        /*005c*/ 	.word	0x00000000
        /*0060*/ 	.short	0x0001
        /*0062*/ 	.short	0x0008
        /*0064*/ 	.byte	0x00, 0xf4, 0x21, 0x00


	//----- nvinfo : EIATTR_KPARAM_INFO
	.align		4
.L_23:
        /*0068*/ 	.byte	0x04, 0x17
        /*006a*/ 	.short	(.L_25 - .L_24)
.L_24:
        /*006c*/ 	.word	0x00000000
        /*0070*/ 	.short	0x0000
        /*0072*/ 	.short	0x0000
        /*0074*/ 	.byte	0x00, 0xf4, 0x21, 0x00


	//----- nvinfo : EIATTR_SPARSE_MMA_MASK
	.align		4
.L_25:
        /*0078*/ 	.byte	0x03, 0x50
        /*007a*/ 	.short	0x0000


	//----- nvinfo : EIATTR_MAXREG_COUNT
	.align		4
        /*007c*/ 	.byte	0x03, 0x1b
        /*007e*/ 	.short	0x00ff


	//----- nvinfo : EIATTR_EXIT_INSTR_OFFSETS
	.align		4
        /*0080*/ 	.byte	0x04, 0x1c
        /*0082*/ 	.short	(.L_27 - .L_26)


	//   ....[0]....
.L_26:
        /*0084*/ 	.word	0x00000320


	//   ....[1]....
        /*0088*/ 	.word	0x00000340


	//----- nvinfo : EIATTR_REQNTID
	.align		4
.L_27:
        /*008c*/ 	.byte	0x04, 0x10
        /*008e*/ 	.short	(.L_29 - .L_28)
.L_28:
        /*0090*/ 	.word	0x00000080
        /*0094*/ 	.word	0x00000001
        /*0098*/ 	.word	0x00000001


	//----- nvinfo : EIATTR_CBANK_PARAM_SIZE
	.align		4
.L_29:
        /*009c*/ 	.byte	0x03, 0x19
        /*009e*/ 	.short	0x0034


	//----- nvinfo : EIATTR_PARAM_CBANK
	.align		4
        /*00a0*/ 	.byte	0x04, 0x0a
        /*00a2*/ 	.short	(.L_31 - .L_30)
	.align		4
.L_30:
        /*00a4*/ 	.word	index@(.nv.constant0.triton_poi_fused__native_batch_norm_legit_no_training_relu_0)
        /*00a8*/ 	.short	0x0210
        /*00aa*/ 	.short	0x0034


	//----- nvinfo : EIATTR_SW_WAR
	.align		4
.L_31:
        /*00ac*/ 	.byte	0x04, 0x36
        /*00ae*/ 	.short	(.L_33 - .L_32)
.L_32:
        /*00b0*/ 	.word	0x00000008
.L_33:


//--------------------- .nv.callgraph             --------------------------
	.section	.nv.callgraph,"",@"SHT_CUDA_CALLGRAPH"
	.align	4
	.sectionentsize	8
	.align		4
        /*0000*/ 	.word	0x00000000
	.align		4
        /*0004*/ 	.word	0xffffffff
	.align		4
        /*0008*/ 	.word	0x00000000
	.align		4
        /*000c*/ 	.word	0xfffffffe
	.align		4
        /*0010*/ 	.word	0x00000000
	.align		4
        /*0014*/ 	.word	0xfffffffd
	.align		4
        /*0018*/ 	.word	0x00000000
	.align		4
        /*001c*/ 	.word	0xfffffffc


//--------------------- .nv.constant4             --------------------------
	.section	.nv.constant4,"a",@progbits
	.align	8
	.align		8
.nv.constant4:
        /*0000*/ 	.dword	_$_str
	.align		8
        /*0008*/ 	.dword	_$_str_$_2


//--------------------- .text.triton_poi_fused__native_batch_norm_legit_no_training_relu_0 --------------------------
	.section	.text.triton_poi_fused__native_batch_norm_legit_no_training_relu_0,"ax",@progbits
	.align	128
        .global         triton_poi_fused__native_batch_norm_legit_no_training_relu_0
        .type           triton_poi_fused__native_batch_norm_legit_no_training_relu_0,@function
        .size           triton_poi_fused__native_batch_norm_legit_no_training_relu_0,(.L_x_1 - triton_poi_fused__native_batch_norm_legit_no_training_relu_0)
        .other          triton_poi_fused__native_batch_norm_legit_no_training_relu_0,@"STO_CUDA_ENTRY STV_DEFAULT"
triton_poi_fused__native_batch_norm_legit_no_training_relu_0:
.text.triton_poi_fused__native_batch_norm_legit_no_training_relu_0:
[----:B------:R-:W0:Y:S01]  /*0000*/  LDC R1, c[0x0][0x28] ;  /* 0x00000a00ff017b82 */ /* 0x000e220000000800 */
[----:B------:R-:W1:Y:S07]  /*0010*/  S2R R0, SR_TID.X ;  /* 0x0000000000007919 */ /* 0x000e6e0000002100 */
[----:B------:R-:W2:Y:S01]  /*0020*/  LDC.64 R8, c[0x0][0x220] ;  /* 0x00008800ff087b82 */ /* 0x000ea20000000a00 */
[----:B------:R-:W-:Y:S01]  /*0030*/  HFMA2.MMA R14, -RZ, RZ, 0, 0 ;  /* 0x00000000ff0e7435 */ /* 0x000fe200000001ff */
[----:B------:R-:W-:Y:S01]  /*0040*/  ULDC.64 UR4, c[0x0][0x208] ;  /* 0x0000820000047ab9 */ /* 0x000fe20000000a00 */
[----:B------:R-:W3:Y:S05]  /*0050*/  S2R R3, SR_CTAID.X ;  /* 0x0000000000037919 */ /* 0x000eea0000002500 */
[----:B------:R-:W4:Y:S08]  /*0060*/  LDC.64 R4, c[0x0][0x210] ;  /* 0x00008400ff047b82 */ /* 0x000f300000000a00 */
[----:B------:R-:W5:Y:S08]  /*0070*/  LDC.64 R6, c[0x0][0x218] ;  /* 0x00008600ff067b82 */ /* 0x000f700000000a00 */
[----:B------:R-:W5:Y:S01]  /*0080*/  LDC.64 R10, c[0x0][0x228] ;  /* 0x00008a00ff0a7b82 */ /* 0x000f620000000a00 */
[----:B-1----:R-:W-:-:S07]  /*0090*/  LOP3.LUT R0, R0, 0x7f, RZ, 0xc0, !PT ;  /* 0x0000007f00007812 */ /* 0x002fce00078ec0ff */
[----:B------:R-:W1:Y:S01]  /*00a0*/  LDC.64 R12, c[0x0][0x230] ;  /* 0x00008c00ff0c7b82 */ /* 0x000e620000000a00 */
[----:B---3--:R-:W-:Y:S01]  /*00b0*/  SHF.R.S32.HI R2, RZ, 0x18, R3 ;  /* 0x00000018ff027819 */ /* 0x008fe20000011403 */
[----:B------:R-:W-:-:S03]  /*00c0*/  IMAD R0, R3, 0x80, R0 ;  /* 0x0000008003007824 */ /* 0x000fc600078e0200 */
[----:B------:R-:W-:Y:S02]  /*00d0*/  SGXT R3, R2, 0x1 ;  /* 0x000000010203781a */ /* 0x000fe40000000200 */
[----:B------:R-:W-:Y:S02]  /*00e0*/  ISETP.GE.AND P0, PT, R0, 0x80, PT ;  /* 0x000000800000780c */ /* 0x000fe40003f06270 */
[----:B------:R-:W-:-:S04]  /*00f0*/  LEA.HI R3, R3, R0, RZ, 0x2 ;  /* 0x0000000003037211 */ /* 0x000fc800078f10ff */
[----:B------:R-:W-:-:S04]  /*0100*/  SHF.R.S32.HI R3, RZ, 0x2, R3 ;  /* 0x00000002ff037819 */ /* 0x000fc80000011403 */
[----:B------:R-:W-:-:S04]  /*0110*/  LEA.HI R2, R3, R3, RZ, 0x3 ;  /* 0x0000000303027211 */ /* 0x000fc800078f18ff */
[----:B------:R-:W-:-:S05]  /*0120*/  LOP3.LUT R2, R2, 0xfffffff8, RZ, 0xc0, !PT ;  /* 0xfffffff802027812 */ /* 0x000fca00078ec0ff */
[----:B------:R-:W-:-:S04]  /*0130*/  IMAD.IADD R15, R3, 0x1, -R2 ;  /* 0x00000001030f7824 */ /* 0x000fc800078e0a02 */
[----:B--2---:R-:W-:-:S05]  /*0140*/  IMAD.WIDE R8, R15, 0x4, R8 ;  /* 0x000000040f087825 */ /* 0x004fca00078e0208 */
[----:B------:R2:W3:Y:S01]  /*0150*/  @!P0 LDG.E.EL R14, desc[UR4][R8.64] ;  /* 0x00000004080e8981 */ /* 0x0004e2000c2e1900 */
[----:B------:R-:W-:Y:S01]  /*0160*/  CS2R R2, SRZ ;  /* 0x0000000000027805 */ /* 0x000fe2000001ff00 */
[----:B----4-:R-:W-:-:S04]  /*0170*/  IMAD.WIDE R4, R0, 0x4, R4 ;  /* 0x0000000400047825 */ /* 0x010fc800078e0204 */
[C---:B-----5:R-:W-:Y:S01]  /*0180*/  IMAD.WIDE R6, R15.reuse, 0x4, R6 ;  /* 0x000000040f067825 */ /* 0x060fe200078e0206 */
[----:B------:R4:W5:Y:S03]  /*0190*/  @!P0 LDG.E R2, desc[UR4][R4.64] ;  /* 0x0000000404028981 */ /* 0x000966000c1e1900 */
[C---:B0-2---:R-:W-:Y:S01]  /*01a0*/  IMAD.WIDE R8, R15.reuse, 0x4, R10 ;  /* 0x000000040f087825 */ /* 0x045fe200078e020a */
[----:B------:R0:W5:Y:S03]  /*01b0*/  @!P0 LDG.E.EL R3, desc[UR4][R6.64] ;  /* 0x0000000406038981 */ /* 0x000166000c2e1900 */
[----:B-1----:R-:W-:Y:S01]  /*01c0*/  IMAD.WIDE R10, R15, 0x4, R12 ;  /* 0x000000040f0a7825 */ /* 0x002fe200078e020c */
[----:B------:R-:W-:Y:S01]  /*01d0*/  CS2R R12, SRZ ;  /* 0x00000000000c7805 */ /* 0x000fe2000001ff00 */
[----:B----4-:R-:W1:Y:S05]  /*01e0*/  LDC.64 R4, c[0x0][0x238] ;  /* 0x00008e00ff047b82 */ /* 0x010e6a0000000a00 */
[----:B------:R-:W2:Y:S04]  /*01f0*/  @!P0 LDG.E.EL R12, desc[UR4][R8.64] ;  /* 0x00000004080c8981 */ /* 0x000ea8000c2e1900 */
[----:B------:R-:W2:Y:S01]  /*0200*/  @!P0 LDG.E.EL R13, desc[UR4][R10.64] ;  /* 0x000000040a0d8981 */ /* 0x000ea2000c2e1900 */
[----:B0-----:R-:W-:Y:S01]  /*0210*/  MOV R6, 0x3e800000 ;  /* 0x3e80000000067802 */ /* 0x001fe20000000f00 */
[----:B---3--:R-:W-:-:S04]  /*0220*/  FADD R14, R14, 9.9999997473787516356e-06 ;  /* 0x3727c5ac0e0e7421 */ /* 0x008fc80000000000 */
[----:B------:R-:W0:Y:S01]  /*0230*/  MUFU.SQRT R15, R14 ;  /* 0x0000000e000f7308 */ /* 0x000e220000002000 */
[----:B-----5:R-:W-:Y:S01]  /*0240*/  FADD R2, -R3, R2 ;  /* 0x0000000203027221 */ /* 0x020fe20000000100 */
[C---:B0-----:R-:W-:Y:S02]  /*0250*/  FSETP.GT.AND P1, PT, R15.reuse, 8.50705917302346158658e+37, PT ;  /* 0x7e8000000f00780b */ /* 0x041fe40003f24000 */
[----:B------:R-:W-:Y:S02]  /*0260*/  FSETP.GEU.AND P2, PT, R15, 1.175494350822287508e-38, PT ;  /* 0x008000000f00780b */ /* 0x000fe40003f4e000 */
[----:B------:R-:W-:-:S09]  /*0270*/  FSEL R6, R6, 1, P1 ;  /* 0x3f80000006067808 */ /* 0x000fd20000800000 */
[----:B------:R-:W-:Y:S02]  /*0280*/  @P1 FMUL R15, R15, 0.25 ;  /* 0x3e8000000f0f1820 */ /* 0x000fe40000400000 */
[----:B------:R-:W-:Y:S02]  /*0290*/  @!P2 FMUL R6, R6, 16777216 ;  /* 0x4b8000000606a820 */ /* 0x000fe40000400000 */
[----:B------:R-:W-:-:S06]  /*02a0*/  @!P2 FMUL R15, R15, 16777216 ;  /* 0x4b8000000f0fa820 */ /* 0x000fcc0000400000 */
[----:B------:R-:W0:Y:S02]  /*02b0*/  MUFU.RCP R15, R15 ;  /* 0x0000000f000f7308 */ /* 0x000e240000001000 */
[----:B0-----:R-:W-:-:S04]  /*02c0*/  FMUL R3, R15, R6 ;  /* 0x000000060f037220 */ /* 0x001fc80000400000 */
[----:B------:R-:W-:-:S04]  /*02d0*/  FMUL R2, R2, R3 ;  /* 0x0000000302027220 */ /* 0x000fc80000400000 */
[----:B--2---:R-:W-:Y:S01]  /*02e0*/  FFMA R12, R2, R12, R13 ;  /* 0x0000000c020c7223 */ /* 0x004fe2000000000d */
[----:B-1----:R-:W-:-:S04]  /*02f0*/  IMAD.WIDE R2, R0, 0x4, R4 ;  /* 0x0000000400027825 */ /* 0x002fc800078e0204 */
[----:B------:R-:W-:-:S04]  /*0300*/  FSETP.GEU.AND P1, PT, R12, RZ, PT ;  /* 0x000000ff0c00720b */ /* 0x000fc80003f2e000 */
[----:B------:R-:W-:Y:S01]  /*0310*/  FSEL R5, R12, RZ, P1 ;  /* 0x000000ff0c057208 */ /* 0x000fe20000800000 */
[----:B------:R-:W-:Y:S08]  /*0320*/  @P0 EXIT ;  /* 0x000000000000094d */ /* 0x000ff00003800000 */
[----:B------:R-:W-:Y:S01]  /*0330*/  STG.E desc[UR4][R2.64], R5 ;  /* 0x0000000502007986 */ /* 0x000fe2000c101904 */
[----:B------:R-:W-:Y:S05]  /*0340*/  EXIT ;  /* 0x000000000000794d */ /* 0x000fea0003800000 */
.L_x_0:
[----:B------:R-:W-:-:S00]  /*0350*/  BRA `(.L_x_0) ;  /* 0xfffffffc00fc7947 */ /* 0x000fc0000383ffff */
[----:B------:R-:W-:-:S00]  /*0360*/  NOP ;  /* 0x0000000000007918 */ /* 0x000fc00000000000 */
        /* <DEDUP_REMOVED lines=9> */
.L_x_1:


//--------------------- .nv.global.init           --------------------------
	.section	.nv.global.init,"aw",@progbits
.nv.global.init:
	.type		_$_str,@object
	.size		_$_str,(_$_str_$_2 - _$_str)
_$_str:
        /*0000*/ 	.byte	0x5f, 0x5f, 0x43, 0x55, 0x44, 0x41, 0x5f, 0x46, 0x54, 0x5a, 0x00
	.type		_$_str_$_2,@object
	.size		_$_str_$_2,(.L_1 - _$_str_$_2)
_$_str_$_2:
        /*000b*/ 	.byte	0x5f, 0x5f, 0x43, 0x55, 0x44, 0x41, 0x5f, 0x50, 0x52, 0x45, 0x43, 0x5f, 0x53, 0x51, 0x52, 0x54
        /*001b*/ 	.byte	0x00
.L_1:


//--------------------- .nv.constant0.triton_poi_fused__native_batch_norm_legit_no_training_relu_0 --------------------------
	.section	.nv.constant0.triton_poi_fused__native_batch_norm_legit_no_training_relu_0,"a",@progbits
	.sectionflags	@""
	.align	4
.nv.constant0.triton_poi_fused__native_batch_norm_legit_no_training_relu_0:
	.zero		580
